//
// Generated by NVIDIA NVVM Compiler
//
// Compiler Build ID: CL-36424714
// Cuda compilation tools, release 13.0, V13.0.88
// Based on NVVM 20.0.0
//

.version 9.0
.target sm_100
.address_size 64

	// .globl	_Z5gTestPf

.visible .entry _Z5gTestPf(
	.param .u64 .ptr .align 1 _Z5gTestPf_param_0
)
{
	.reg .b32 	%r<6>;
	.reg .b32 	%f<2>;
	.reg .b64 	%rd<5>;

	ld.param.u64 	%rd1, [_Z5gTestPf_param_0];
	cvta.to.global.u64 	%rd2, %rd1;
	mov.u32 	%r1, %tid.x;
	mov.u32 	%r2, %ntid.x;
	mov.u32 	%r3, %ctaid.x;
	mad.lo.s32 	%r4, %r2, %r3, %r1;
	shl.b32 	%r5, %r4, 1;
	cvt.rn.f32.u32 	%f1, %r5;
	mul.wide.u32 	%rd3, %r4, 4;
	add.s64 	%rd4, %rd2, %rd3;
	st.global.f32 	[%rd4], %f1;
	ret;

}


// ===== COMPILED SASS (sm_100) =====

	.target	sm_100

	.elftype	@"ET_EXEC"


//--------------------- .note.nv.tkinfo           --------------------------
	.section	.note.nv.tkinfo,"",@"SHT_NOTE"
	.sectionflags	@"SHF_NOTE_NV_TKINFO"
	.tkinfo
        /*0018*/ 	.word	0x00000002
        /*0030*/ 	.string	""
        /*0030*/ 	.string	"ptxas"
        /*0030*/ 	.string	"Cuda compilation tools, release 13.0, V13.0.88"
        /*0030*/ 	.string	"Build cuda_13.0.r13.0/compiler.36424714_0"
        /*0030*/ 	.string	"-arch sm_100 -m 64 "



//--------------------- .note.nv.cuinfo           --------------------------
	.section	.note.nv.cuinfo,"",@"SHT_NOTE"
	.sectionflags	@"SHF_NOTE_NV_CUINFO"
        /*0018*/ 	.short	0x0002
        /*001a*/ 	.short	0x0064
        /*001c*/ 	.short	0x0082
	.zero		2


//--------------------- .nv.info                  --------------------------
	.section	.nv.info,"",@"SHT_CUDA_INFO"
	.align	4


	//----- nvinfo : EIATTR_REGCOUNT
	.align		4
        /*0000*/ 	.byte	0x04, 0x2f
        /*0002*/ 	.short	(.L_1 - .L_0)
	.align		4
.L_0:
        /*0004*/ 	.word	index@(_Z5gTestPf)
        /*0008*/ 	.word	0x00000008


	//----- nvinfo : EIATTR_FRAME_SIZE
	.align		4
.L_1:
        /*000c*/ 	.byte	0x04, 0x11
        /*000e*/ 	.short	(.L_3 - .L_2)
	.align		4
.L_2:
        /*0010*/ 	.word	index@(_Z5gTestPf)
        /*0014*/ 	.word	0x00000000


	//----- nvinfo : EIATTR_MIN_STACK_SIZE
	.align		4
.L_3:
        /*0018*/ 	.byte	0x04, 0x12
        /*001a*/ 	.short	(.L_5 - .L_4)
	.align		4
.L_4:
        /*001c*/ 	.word	index@(_Z5gTestPf)
        /*0020*/ 	.word	0x00000000
.L_5:


//--------------------- .nv.compat                --------------------------
	.section	.nv.compat,"",@"SHT_CUDA_COMPAT_INFO"
	.align	4
        /*0000*/ 	.byte	0x02, 0x09, 0x00, 0x00, 0x02, 0x02, 0x01, 0x00, 0x02, 0x05, 0x05, 0x00, 0x03, 0x07, 0x01, 0x01
        /*0010*/ 	.byte	0x02, 0x03, 0x00, 0x00, 0x02, 0x06, 0x01, 0x00, 0x04, 0x0b, 0x08, 0x00, 0x09, 0x00, 0x00, 0x00
        /*0020*/ 	.byte	0x00, 0x00, 0x00, 0x00


//--------------------- .nv.info._Z5gTestPf       --------------------------
	.section	.nv.info._Z5gTestPf,"",@"SHT_CUDA_INFO"
	.sectionflags	@""
	.align	4


	//----- nvinfo : EIATTR_CUDA_API_VERSION
	.align		4
        /*0000*/ 	.byte	0x04, 0x37
        /*0002*/ 	.short	(.L_7 - .L_6)
.L_6:
        /*0004*/ 	.word	0x00000082


	//----- nvinfo : EIATTR_KPARAM_INFO
	.align		4
.L_7:
        /*0008*/ 	.byte	0x04, 0x17
        /*000a*/ 	.short	(.L_9 - .L_8)
.L_8:
        /*000c*/ 	.word	0x00000000
        /*0010*/ 	.short	0x0000
        /*0012*/ 	.short	0x0000
        /*0014*/ 	.byte	0x00, 0xf5, 0x21, 0x00


	//----- nvinfo : EIATTR_SPARSE_MMA_MASK
	.align		4
.L_9:
        /*0018*/ 	.byte	0x03, 0x50
        /*001a*/ 	.short	0x0000


	//----- nvinfo : EIATTR_MAXREG_COUNT
	.align		4
        /*001c*/ 	.byte	0x03, 0x1b
        /*001e*/ 	.short	0x00ff


	//----- nvinfo : EIATTR_MERCURY_ISA_VERSION
	.align		4
        /*0020*/ 	.byte	0x03, 0x5f
        /*0022*/ 	.short	0x0101


	//----- nvinfo : EIATTR_VRC_CTA_INIT_COUNT
	.align		4
        /*0024*/ 	.byte	0x02, 0x4a
	.zero		1
	.zero		1


	//----- nvinfo : EIATTR_EXIT_INSTR_OFFSETS
	.align		4
        /*0028*/ 	.byte	0x04, 0x1c
        /*002a*/ 	.short	(.L_11 - .L_10)


	//   ....[0]....
.L_10:
        /*002c*/ 	.word	0x000000b0


	//----- nvinfo : EIATTR_CBANK_PARAM_SIZE
	.align		4
.L_11:
        /*0030*/ 	.byte	0x03, 0x19
        /*0032*/ 	.short	0x0008


	//----- nvinfo : EIATTR_PARAM_CBANK
	.align		4
        /*0034*/ 	.byte	0x04, 0x0a
        /*0036*/ 	.short	(.L_13 - .L_12)
	.align		4
.L_12:
        /*0038*/ 	.word	index@(.nv.constant0._Z5gTestPf)
        /*003c*/ 	.short	0x0380
        /*003e*/ 	.short	0x0008


	//----- nvinfo : EIATTR_SW_WAR
	.align		4
.L_13:
        /*0040*/ 	.byte	0x04, 0x36
        /*0042*/ 	.short	(.L_15 - .L_14)
.L_14:
        /*0044*/ 	.word	0x00000008
.L_15:


//--------------------- .nv.callgraph             --------------------------
	.section	.nv.callgraph,"",@"SHT_CUDA_CALLGRAPH"
	.align	4
	.sectionentsize	8
	.align		4
        /*0000*/ 	.word	0x00000000
	.align		4
        /*0004*/ 	.word	0xffffffff
	.align		4
        /*0008*/ 	.word	0x00000000
	.align		4
        /*000c*/ 	.word	0xfffffffe
	.align		4
        /*0010*/ 	.word	0x00000000
	.align		4
        /*0014*/ 	.word	0xfffffffd
	.align		4
        /*0018*/ 	.word	0x00000000
	.align		4
        /*001c*/ 	.word	0xfffffffc


//--------------------- .text._Z5gTestPf          --------------------------
	.section	.text._Z5gTestPf,"ax",@progbits
	.align	128
        .global         _Z5gTestPf
        .type           _Z5gTestPf,@function
        .size           _Z5gTestPf,(.L_x_1 - _Z5gTestPf)
        .other          _Z5gTestPf,@"STO_CUDA_ENTRY STV_DEFAULT"
_Z5gTestPf:
.text._Z5gTestPf:
[----:B------:R-:W-:Y:S01]  /*0000*/  LDC R1, c[0x0][0x37c] ;  /* 0x0000df00ff017b82 */ /* 0x000fe20000000800 */
[----:B------:R-:W0:Y:S01]  /*0010*/  S2R R5, SR_TID.X ;  /* 0x0000000000057919 */ /* 0x000e220000002100 */
[----:B------:R-:W0:Y:S06]  /*0020*/  LDCU UR6, c[0x0][0x360] ;  /* 0x00006c00ff0677ac */ /* 0x000e2c0008000800 */
[----:B------:R-:W1:Y:S01]  /*0030*/  LDC.64 R2, c[0x0][0x380] ;  /* 0x0000e000ff027b82 */ /* 0x000e620000000a00 */
[----:B------:R-:W0:Y:S01]  /*0040*/  S2R R0, SR_CTAID.X ;  /* 0x0000000000007919 */ /* 0x000e220000002500 */
[----:B------:R-:W2:Y:S01]  /*0050*/  LDCU.64 UR4, c[0x0][0x358] ;  /* 0x00006b00ff0477ac */ /* 0x000ea20008000a00 */
[----:B0-----:R-:W-:-:S04]  /*0060*/  IMAD R5, R0, UR6, R5 ;  /* 0x0000000600057c24 */ /* 0x001fc8000f8e0205 */
[C---:B-1----:R-:W-:Y:S01]  /*0070*/  IMAD.WIDE.U32 R2, R5.reuse, 0x4, R2 ;  /* 0x0000000405027825 */ /* 0x042fe200078e0002 */
[----:B------:R-:W-:-:S04]  /*0080*/  SHF.L.U32 R0, R5, 0x1, RZ ;  /* 0x0000000105007819 */ /* 0x000fc800000006ff */
[----:B------:R-:W-:-:S05]  /*0090*/  I2FP.F32.U32 R5, R0 ;  /* 0x0000000000057245 */ /* 0x000fca0000201000 */
[----:B--2---:R-:W-:Y:S01]  /*00a0*/  STG.E desc[UR4][R2.64], R5 ;  /* 0x0000000502007986 */ /* 0x004fe2000c101904 */
[----:B------:R-:W-:Y:S05]  /*00b0*/  EXIT ;  /* 0x000000000000794d */ /* 0x000fea0003800000 */
.L_x_0:
[----:B------:R-:W-:-:S00]  /*00c0*/  BRA `(.L_x_0) ;  /* 0xfffffffc00fc7947 */ /* 0x000fc0000383ffff */
[----:B------:R-:W-:-:S00]  /*00d0*/  NOP ;  /* 0x0000000000007918 */ /* 0x000fc00000000000 */
        /* <DEDUP_REMOVED lines=10> */
.L_x_1:


//--------------------- .nv.shared.reserved.0     --------------------------
	.section	.nv.shared.reserved.0,"aw",@nobits
	.weak		__nv_reservedSMEM_offset_0_alias
	.size		__nv_reservedSMEM_offset_0_alias, 0, 64
	.other		__nv_reservedSMEM_offset_0_alias,@"STO_CUDA_RESERVED_SHARED STV_DEFAULT"
__nv_reservedSMEM_offset_0_alias:
	.zero		0
	.zero		64


//--------------------- .nv.constant0._Z5gTestPf  --------------------------
	.section	.nv.constant0._Z5gTestPf,"a",@progbits
	.sectionflags	@""
	.align	4
.nv.constant0._Z5gTestPf:
	.zero		904


//--------------------- SYMBOLS --------------------------

	.type		.nv.reservedSmem.offset0,@object
	.size		.nv.reservedSmem.offset0,0x4
